	.headerflags	@"EF_CUDA_TEXMODE_UNIFIED EF_CUDA_64BIT_ADDRESS EF_CUDA_ACCELERATORS EF_CUDA_SM90 EF_CUDA_VIRTUAL_SM(EF_CUDA_SM90)"
	.elftype	@"ET_EXEC"


//--------------------- .nv.info                  --------------------------
	.section	.nv.info,"",@"SHT_CUDA_INFO"
	.align	4


	//----- nvinfo : EIATTR_REGCOUNT
	.align		4
        /*0000*/ 	.byte	0x04, 0x2f
        /*0002*/ 	.short	(.L_1 - .L_0)
	.align		4
.L_0:
        /*0004*/ 	.word	index@(triton_poi_fused_convolution_8)
        /*0008*/ 	.word	0x0000000c


	//----- nvinfo : EIATTR_MIN_STACK_SIZE
	.align		4
.L_1:
        /*000c*/ 	.byte	0x04, 0x12
        /*000e*/ 	.short	(.L_3 - .L_2)
	.align		4
.L_2:
        /*0010*/ 	.word	index@(triton_poi_fused_convolution_8)
        /*0014*/ 	.word	0x00000000


	//----- nvinfo : EIATTR_FRAME_SIZE
	.align		4
.L_3:
        /*0018*/ 	.byte	0x04, 0x11
        /*001a*/ 	.short	(.L_5 - .L_4)
	.align		4
.L_4:
        /*001c*/ 	.word	index@(triton_poi_fused_convolution_8)
        /*0020*/ 	.word	0x00000000


	//----- nvinfo : EIATTR_MIN_STACK_SIZE
	.align		4
.L_5:
        /*0024*/ 	.byte	0x04, 0x12
        /*0026*/ 	.short	(.L_7 - .L_6)
	.align		4
.L_6:
        /*0028*/ 	.word	index@(triton_poi_fused_convolution_8)
        /*002c*/ 	.word	0x00000000
.L_7:


//--------------------- .nv.info.triton_poi_fused_convolution_8 --------------------------
	.section	.nv.info.triton_poi_fused_convolution_8,"",@"SHT_CUDA_INFO"
	.sectionflags	@""
	.align	4


	//----- nvinfo : EIATTR_CUDA_API_VERSION
	.align		4
        /*0000*/ 	.byte	0x04, 0x37
        /*0002*/ 	.short	(.L_9 - .L_8)
.L_8:
        /*0004*/ 	.word	0x0000007c


	//----- nvinfo : EIATTR_KPARAM_INFO
	.align		4
.L_9:
        /*0008*/ 	.byte	0x04, 0x17
        /*000a*/ 	.short	(.L_11 - .L_10)
.L_10:
        /*000c*/ 	.word	0x00000000
        /*0010*/ 	.short	0x0002
        /*0012*/ 	.short	0x0010
        /*0014*/ 	.byte	0x00, 0xf0, 0x11, 0x00


	//----- nvinfo : EIATTR_KPARAM_INFO
	.align		4
.L_11:
        /*0018*/ 	.byte	0x04, 0x17
        /*001a*/ 	.short	(.L_13 - .L_12)
.L_12:
        /*001c*/ 	.word	0x00000000
        /*0020*/ 	.short	0x0001
        /*0022*/ 	.short	0x0008
        /*0024*/ 	.byte	0x00, 0xf4, 0x21, 0x00


	//----- nvinfo : EIATTR_KPARAM_INFO
	.align		4
.L_13:
        /*0028*/ 	.byte	0x04, 0x17
        /*002a*/ 	.short	(.L_15 - .L_14)
.L_14:
        /*002c*/ 	.word	0x00000000
        /*0030*/ 	.short	0x0000
        /*0032*/ 	.short	0x0000
        /*0034*/ 	.byte	0x00, 0xf4, 0x21, 0x00


	//----- nvinfo : EIATTR_SPARSE_MMA_MASK
	.align		4
.L_15:
        /*0038*/ 	.byte	0x03, 0x50
        /*003a*/ 	.short	0x0000


	//----- nvinfo : EIATTR_MAXREG_COUNT
	.align		4
        /*003c*/ 	.byte	0x03, 0x1b
        /*003e*/ 	.short	0x00ff


	//----- nvinfo : EIATTR_EXIT_INSTR_OFFSETS
	.align		4
        /*0040*/ 	.byte	0x04, 0x1c
        /*0042*/ 	.short	(.L_17 - .L_16)


	//   ....[0]....
.L_16:
        /*0044*/ 	.word	0x00000160


	//----- nvinfo : EIATTR_REQNTID
	.align		4
.L_17:
        /*0048*/ 	.byte	0x04, 0x10
        /*004a*/ 	.short	(.L_19 - .L_18)
.L_18:
        /*004c*/ 	.word	0x00000080
        /*0050*/ 	.word	0x00000001
        /*0054*/ 	.word	0x00000001


	//----- nvinfo : EIATTR_CBANK_PARAM_SIZE
	.align		4
.L_19:
        /*0058*/ 	.byte	0x03, 0x19
        /*005a*/ 	.short	0x0014


	//----- nvinfo : EIATTR_PARAM_CBANK
	.align		4
        /*005c*/ 	.byte	0x04, 0x0a
        /*005e*/ 	.short	(.L_21 - .L_20)
	.align		4
.L_20:
        /*0060*/ 	.word	index@(.nv.constant0.triton_poi_fused_convolution_8)
        /*0064*/ 	.short	0x0210
        /*0066*/ 	.short	0x0014


	//----- nvinfo : EIATTR_SW_WAR
	.align		4
.L_21:
        /*0068*/ 	.byte	0x04, 0x36
        /*006a*/ 	.short	(.L_23 - .L_22)
.L_22:
        /*006c*/ 	.word	0x00000008
.L_23:


//--------------------- .nv.callgraph             --------------------------
	.section	.nv.callgraph,"",@"SHT_CUDA_CALLGRAPH"
	.align	4
	.sectionentsize	8
	.align		4
        /*0000*/ 	.word	0x00000000
	.align		4
        /*0004*/ 	.word	0xffffffff
	.align		4
        /*0008*/ 	.word	0x00000000
	.align		4
        /*000c*/ 	.word	0xfffffffe
	.align		4
        /*0010*/ 	.word	0x00000000
	.align		4
        /*0014*/ 	.word	0xfffffffd
	.align		4
        /*0018*/ 	.word	0x00000000
	.align		4
        /*001c*/ 	.word	0xfffffffc


//--------------------- .text.triton_poi_fused_convolution_8 --------------------------
	.section	.text.triton_poi_fused_convolution_8,"ax",@progbits
	.align	128
        .global         triton_poi_fused_convolution_8
        .type           triton_poi_fused_convolution_8,@function
        .size           triton_poi_fused_convolution_8,(.L_x_1 - triton_poi_fused_convolution_8)
        .other          triton_poi_fused_convolution_8,@"STO_CUDA_ENTRY STV_DEFAULT"
triton_poi_fused_convolution_8:
.text.triton_poi_fused_convolution_8:
[----:B------:R-:W-:Y:S01]  /*0000*/  LDC R1, c[0x0][0x28] ;  /* 0x00000a00ff017b82 */ /* 0x000fe20000000800 */
[----:B------:R-:W1:Y:S07]  /*0010*/  S2R R0, SR_TID.X ;  /* 0x0000000000007919 */ /* 0x000e6e0000002100 */
[----:B------:R-:W2:Y:S01]  /*0020*/  LDC.64 R4, c[0x0][0x218] ;  /* 0x00008600ff047b82 */ /* 0x000ea20000000a00 */
[----:B------:R-:W-:Y:S01]  /*0030*/  ULDC.64 UR4, c[0x0][0x208] ;  /* 0x0000820000047ab9 */ /* 0x000fe20000000a00 */
[----:B------:R-:W3:Y:S01]  /*0040*/  S2R R7, SR_CTAID.X ;  /* 0x0000000000077919 */ /* 0x000ee20000002500 */
[----:B-1----:R-:W-:-:S02]  /*0050*/  LOP3.LUT R0, R0, 0x7f, RZ, 0xc0, !PT ;  /* 0x0000007f00007812 */ /* 0x002fc400078ec0ff */
[----:B---3--:R-:W-:-:S03]  /*0060*/  SHF.R.S32.HI R2, RZ, 0x18, R7 ;  /* 0x00000018ff027819 */ /* 0x008fc60000011407 */
[----:B------:R-:W-:Y:S01]  /*0070*/  IMAD R7, R7, 0x80, R0 ;  /* 0x0000008007077824 */ /* 0x000fe200078e0200 */
[----:B------:R-:W-:Y:S02]  /*0080*/  SGXT R0, R2, 0x1 ;  /* 0x000000010200781a */ /* 0x000fe40000000200 */
[----:B------:R-:W1:Y:S02]  /*0090*/  LDC.64 R2, c[0x0][0x210] ;  /* 0x00008400ff027b82 */ /* 0x000e640000000a00 */
[----:B------:R-:W-:-:S04]  /*00a0*/  LEA.HI R0, R0, R7, RZ, 0x4 ;  /* 0x0000000700007211 */ /* 0x000fc800078f20ff */
[--C-:B------:R-:W-:Y:S02]  /*00b0*/  SHF.R.S32.HI R6, RZ, 0x4, R0.reuse ;  /* 0x00000004ff067819 */ /* 0x100fe40000011400 */
[----:B------:R-:W-:-:S04]  /*00c0*/  SHF.R.S32.HI R9, RZ, 0x1f, R0 ;  /* 0x0000001fff097819 */ /* 0x000fc80000011400 */
[----:B------:R-:W-:-:S04]  /*00d0*/  LEA.HI R9, R9, R6, RZ, 0x6 ;  /* 0x0000000609097211 */ /* 0x000fc800078f30ff */
[----:B------:R-:W-:-:S05]  /*00e0*/  LOP3.LUT R9, R9, 0xffffffc0, RZ, 0xc0, !PT ;  /* 0xffffffc009097812 */ /* 0x000fca00078ec0ff */
[----:B------:R-:W-:Y:S02]  /*00f0*/  IMAD.IADD R9, R6, 0x1, -R9 ;  /* 0x0000000106097824 */ /* 0x000fe400078e0a09 */
[----:B-1----:R-:W-:-:S04]  /*0100*/  IMAD.WIDE R2, R7, 0x4, R2 ;  /* 0x0000000407027825 */ /* 0x002fc800078e0202 */
[----:B--2---:R-:W-:Y:S01]  /*0110*/  IMAD.WIDE R4, R9, 0x4, R4 ;  /* 0x0000000409047825 */ /* 0x004fe200078e0204 */
[----:B------:R-:W2:Y:S05]  /*0120*/  LDG.E R0, desc[UR4][R2.64] ;  /* 0x0000000402007981 */ /* 0x000eaa000c1e1900 */
[----:B------:R-:W2:Y:S02]  /*0130*/  LDG.E.EL R5, desc[UR4][R4.64] ;  /* 0x0000000404057981 */ /* 0x000ea4000c2e1900 */
[----:B--2---:R-:W-:-:S05]  /*0140*/  FADD R7, R0, R5 ;  /* 0x0000000500077221 */ /* 0x004fca0000000000 */
[----:B------:R-:W-:Y:S01]  /*0150*/  STG.E desc[UR4][R2.64], R7 ;  /* 0x0000000702007986 */ /* 0x000fe2000c101904 */
[----:B------:R-:W-:Y:S05]  /*0160*/  EXIT ;  /* 0x000000000000794d */ /* 0x000fea0003800000 */
.L_x_0:
[----:B------:R-:W-:-:S00]  /*0170*/  BRA `(.L_x_0) ;  /* 0xfffffffc00fc7947 */ /* 0x000fc0000383ffff */
[----:B------:R-:W-:-:S00]  /*0180*/  NOP ;  /* 0x0000000000007918 */ /* 0x000fc00000000000 */
[----:B------:R-:W-:-:S00]  /*0190*/  NOP ;  /* 0x0000000000007918 */ /* 0x000fc00000000000 */
[----:B------:R-:W-:-:S00]  /*01a0*/  NOP ;  /* 0x0000000000007918 */ /* 0x000fc00000000000 */
[----:B------:R-:W-:-:S00]  /*01b0*/  NOP ;  /* 0x0000000000007918 */ /* 0x000fc00000000000 */
[----:B------:R-:W-:-:S00]  /*01c0*/  NOP ;  /* 0x0000000000007918 */ /* 0x000fc00000000000 */
[----:B------:R-:W-:-:S00]  /*01d0*/  NOP ;  /* 0x0000000000007918 */ /* 0x000fc00000000000 */
[----:B------:R-:W-:-:S00]  /*01e0*/  NOP ;  /* 0x0000000000007918 */ /* 0x000fc00000000000 */
[----:B------:R-:W-:-:S00]  /*01f0*/  NOP ;  /* 0x0000000000007918 */ /* 0x000fc00000000000 */
.L_x_1:


//--------------------- .nv.constant0.triton_poi_fused_convolution_8 --------------------------
	.section	.nv.constant0.triton_poi_fused_convolution_8,"a",@progbits
	.sectionflags	@""
	.align	4
.nv.constant0.triton_poi_fused_convolution_8:
	.zero		548
